//
// Generated by NVIDIA NVVM Compiler
//
// Compiler Build ID: CL-36424714
// Cuda compilation tools, release 13.0, V13.0.88
// Based on NVVM 20.0.0
//

.version 9.0
.target sm_100
.address_size 64

	// .globl	_Z11mathKernel1Pf

.visible .entry _Z11mathKernel1Pf(
	.param .u64 .ptr .align 1 _Z11mathKernel1Pf_param_0
)
{
	.reg .pred 	%p<2>;
	.reg .b32 	%r<6>;
	.reg .b32 	%f<2>;
	.reg .b64 	%rd<5>;

	ld.param.u64 	%rd1, [_Z11mathKernel1Pf_param_0];
	cvta.to.global.u64 	%rd2, %rd1;
	mov.u32 	%r1, %ctaid.x;
	mov.u32 	%r2, %ntid.x;
	mov.u32 	%r3, %tid.x;
	mad.lo.s32 	%r4, %r1, %r2, %r3;
	and.b32  	%r5, %r4, 1;
	setp.eq.b32 	%p1, %r5, 1;
	selp.f32 	%f1, 0f43480000, 0f42C80000, %p1;
	mul.wide.s32 	%rd3, %r4, 4;
	add.s64 	%rd4, %rd2, %rd3;
	st.global.f32 	[%rd4], %f1;
	ret;

}
	// .globl	_Z9warmingUpPf
.visible .entry _Z9warmingUpPf(
	.param .u64 .ptr .align 1 _Z9warmingUpPf_param_0
)
{
	.reg .pred 	%p<2>;
	.reg .b32 	%r<10>;
	.reg .b32 	%f<2>;
	.reg .b64 	%rd<5>;

	ld.param.u64 	%rd1, [_Z9warmingUpPf_param_0];
	cvta.to.global.u64 	%rd2, %rd1;
	mov.u32 	%r1, %ctaid.x;
	mov.u32 	%r2, %ntid.x;
	mov.u32 	%r3, %tid.x;
	mad.lo.s32 	%r4, %r1, %r2, %r3;
	shr.s32 	%r5, %r4, 31;
	shr.u32 	%r6, %r5, 27;
	add.s32 	%r7, %r4, %r6;
	shr.u32 	%r8, %r7, 5;
	and.b32  	%r9, %r8, 1;
	setp.eq.b32 	%p1, %r9, 1;
	selp.f32 	%f1, 0f43480000, 0f42C80000, %p1;
	mul.wide.s32 	%rd3, %r4, 4;
	add.s64 	%rd4, %rd2, %rd3;
	st.global.f32 	[%rd4], %f1;
	ret;

}
	// .globl	_Z11mathKernel2Pf
.visible .entry _Z11mathKernel2Pf(
	.param .u64 .ptr .align 1 _Z11mathKernel2Pf_param_0
)
{
	.reg .pred 	%p<2>;
	.reg .b32 	%r<10>;
	.reg .b32 	%f<2>;
	.reg .b64 	%rd<5>;

	ld.param.u64 	%rd1, [_Z11mathKernel2Pf_param_0];
	cvta.to.global.u64 	%rd2, %rd1;
	mov.u32 	%r1, %ctaid.x;
	mov.u32 	%r2, %ntid.x;
	mov.u32 	%r3, %tid.x;
	mad.lo.s32 	%r4, %r1, %r2, %r3;
	shr.s32 	%r5, %r4, 31;
	shr.u32 	%r6, %r5, 27;
	add.s32 	%r7, %r4, %r6;
	shr.u32 	%r8, %r7, 5;
	and.b32  	%r9, %r8, 1;
	setp.eq.b32 	%p1, %r9, 1;
	selp.f32 	%f1, 0f43480000, 0f42C80000, %p1;
	mul.wide.s32 	%rd3, %r4, 4;
	add.s64 	%rd4, %rd2, %rd3;
	st.global.f32 	[%rd4], %f1;
	ret;

}
	// .globl	_Z11mathKernel3Pf
.visible .entry _Z11mathKernel3Pf(
	.param .u64 .ptr .align 1 _Z11mathKernel3Pf_param_0
)
{
	.reg .pred 	%p<2>;
	.reg .b32 	%r<6>;
	.reg .b32 	%f<2>;
	.reg .b64 	%rd<5>;

	ld.param.u64 	%rd1, [_Z11mathKernel3Pf_param_0];
	cvta.to.global.u64 	%rd2, %rd1;
	mov.u32 	%r1, %ctaid.x;
	mov.u32 	%r2, %ntid.x;
	mov.u32 	%r3, %tid.x;
	mad.lo.s32 	%r4, %r1, %r2, %r3;
	and.b32  	%r5, %r4, 1;
	setp.eq.b32 	%p1, %r5, 1;
	selp.f32 	%f1, 0f43480000, 0f42C80000, %p1;
	mul.wide.s32 	%rd3, %r4, 4;
	add.s64 	%rd4, %rd2, %rd3;
	st.global.f32 	[%rd4], %f1;
	ret;

}


// ===== COMPILED SASS (sm_100) =====

	.target	sm_100

	.elftype	@"ET_EXEC"


//--------------------- .note.nv.tkinfo           --------------------------
	.section	.note.nv.tkinfo,"",@"SHT_NOTE"
	.sectionflags	@"SHF_NOTE_NV_TKINFO"
	.tkinfo
        /*0018*/ 	.word	0x00000002
        /*0030*/ 	.string	""
        /*0030*/ 	.string	"ptxas"
        /*0030*/ 	.string	"Cuda compilation tools, release 13.0, V13.0.88"
        /*0030*/ 	.string	"Build cuda_13.0.r13.0/compiler.36424714_0"
        /*0030*/ 	.string	"-arch sm_100 -m 64 "



//--------------------- .note.nv.cuinfo           --------------------------
	.section	.note.nv.cuinfo,"",@"SHT_NOTE"
	.sectionflags	@"SHF_NOTE_NV_CUINFO"
        /*0018*/ 	.short	0x0002
        /*001a*/ 	.short	0x0064
        /*001c*/ 	.short	0x0082
	.zero		2


//--------------------- .nv.info                  --------------------------
	.section	.nv.info,"",@"SHT_CUDA_INFO"
	.align	4


	//----- nvinfo : EIATTR_REGCOUNT
	.align		4
        /*0000*/ 	.byte	0x04, 0x2f
        /*0002*/ 	.short	(.L_1 - .L_0)
	.align		4
.L_0:
        /*0004*/ 	.word	index@(_Z11mathKernel1Pf)
        /*0008*/ 	.word	0x00000008


	//----- nvinfo : EIATTR_FRAME_SIZE
	.align		4
.L_1:
        /*000c*/ 	.byte	0x04, 0x11
        /*000e*/ 	.short	(.L_3 - .L_2)
	.align		4
.L_2:
        /*0010*/ 	.word	index@(_Z11mathKernel1Pf)
        /*0014*/ 	.word	0x00000000


	//----- nvinfo : EIATTR_REGCOUNT
	.align		4
.L_3:
        /*0018*/ 	.byte	0x04, 0x2f
        /*001a*/ 	.short	(.L_5 - .L_4)
	.align		4
.L_4:
        /*001c*/ 	.word	index@(_Z9warmingUpPf)
        /*0020*/ 	.word	0x00000008


	//----- nvinfo : EIATTR_FRAME_SIZE
	.align		4
.L_5:
        /*0024*/ 	.byte	0x04, 0x11
        /*0026*/ 	.short	(.L_7 - .L_6)
	.align		4
.L_6:
        /*0028*/ 	.word	index@(_Z9warmingUpPf)
        /*002c*/ 	.word	0x00000000


	//----- nvinfo : EIATTR_REGCOUNT
	.align		4
.L_7:
        /*0030*/ 	.byte	0x04, 0x2f
        /*0032*/ 	.short	(.L_9 - .L_8)
	.align		4
.L_8:
        /*0034*/ 	.word	index@(_Z11mathKernel2Pf)
        /*0038*/ 	.word	0x00000008


	//----- nvinfo : EIATTR_FRAME_SIZE
	.align		4
.L_9:
        /*003c*/ 	.byte	0x04, 0x11
        /*003e*/ 	.short	(.L_11 - .L_10)
	.align		4
.L_10:
        /*0040*/ 	.word	index@(_Z11mathKernel2Pf)
        /*0044*/ 	.word	0x00000000


	//----- nvinfo : EIATTR_REGCOUNT
	.align		4
.L_11:
        /*0048*/ 	.byte	0x04, 0x2f
        /*004a*/ 	.short	(.L_13 - .L_12)
	.align		4
.L_12:
        /*004c*/ 	.word	index@(_Z11mathKernel3Pf)
        /*0050*/ 	.word	0x00000008


	//----- nvinfo : EIATTR_FRAME_SIZE
	.align		4
.L_13:
        /*0054*/ 	.byte	0x04, 0x11
        /*0056*/ 	.short	(.L_15 - .L_14)
	.align		4
.L_14:
        /*0058*/ 	.word	index@(_Z11mathKernel3Pf)
        /*005c*/ 	.word	0x00000000


	//----- nvinfo : EIATTR_MIN_STACK_SIZE
	.align		4
.L_15:
        /*0060*/ 	.byte	0x04, 0x12
        /*0062*/ 	.short	(.L_17 - .L_16)
	.align		4
.L_16:
        /*0064*/ 	.word	index@(_Z11mathKernel3Pf)
        /*0068*/ 	.word	0x00000000


	//----- nvinfo : EIATTR_MIN_STACK_SIZE
	.align		4
.L_17:
        /*006c*/ 	.byte	0x04, 0x12
        /*006e*/ 	.short	(.L_19 - .L_18)
	.align		4
.L_18:
        /*0070*/ 	.word	index@(_Z11mathKernel2Pf)
        /*0074*/ 	.word	0x00000000


	//----- nvinfo : EIATTR_MIN_STACK_SIZE
	.align		4
.L_19:
        /*0078*/ 	.byte	0x04, 0x12
        /*007a*/ 	.short	(.L_21 - .L_20)
	.align		4
.L_20:
        /*007c*/ 	.word	index@(_Z9warmingUpPf)
        /*0080*/ 	.word	0x00000000


	//----- nvinfo : EIATTR_MIN_STACK_SIZE
	.align		4
.L_21:
        /*0084*/ 	.byte	0x04, 0x12
        /*0086*/ 	.short	(.L_23 - .L_22)
	.align		4
.L_22:
        /*0088*/ 	.word	index@(_Z11mathKernel1Pf)
        /*008c*/ 	.word	0x00000000
.L_23:


//--------------------- .nv.compat                --------------------------
	.section	.nv.compat,"",@"SHT_CUDA_COMPAT_INFO"
	.align	4
        /*0000*/ 	.byte	0x02, 0x09, 0x00, 0x00, 0x02, 0x02, 0x01, 0x00, 0x02, 0x05, 0x05, 0x00, 0x03, 0x07, 0x01, 0x01
        /*0010*/ 	.byte	0x02, 0x03, 0x00, 0x00, 0x02, 0x06, 0x01, 0x00, 0x04, 0x0b, 0x08, 0x00, 0x09, 0x00, 0x00, 0x00
        /*0020*/ 	.byte	0x00, 0x00, 0x00, 0x00


//--------------------- .nv.info._Z11mathKernel3Pf --------------------------
	.section	.nv.info._Z11mathKernel3Pf,"",@"SHT_CUDA_INFO"
	.sectionflags	@""
	.align	4


	//----- nvinfo : EIATTR_CUDA_API_VERSION
	.align		4
        /*0000*/ 	.byte	0x04, 0x37
        /*0002*/ 	.short	(.L_25 - .L_24)
.L_24:
        /*0004*/ 	.word	0x00000082


	//----- nvinfo : EIATTR_KPARAM_INFO
	.align		4
.L_25:
        /*0008*/ 	.byte	0x04, 0x17
        /*000a*/ 	.short	(.L_27 - .L_26)
.L_26:
        /*000c*/ 	.word	0x00000000
        /*0010*/ 	.short	0x0000
        /*0012*/ 	.short	0x0000
        /*0014*/ 	.byte	0x00, 0xf5, 0x21, 0x00


	//----- nvinfo : EIATTR_SPARSE_MMA_MASK
	.align		4
.L_27:
        /*0018*/ 	.byte	0x03, 0x50
        /*001a*/ 	.short	0x0000


	//----- nvinfo : EIATTR_MAXREG_COUNT
	.align		4
        /*001c*/ 	.byte	0x03, 0x1b
        /*001e*/ 	.short	0x00ff


	//----- nvinfo : EIATTR_MERCURY_ISA_VERSION
	.align		4
        /*0020*/ 	.byte	0x03, 0x5f
        /*0022*/ 	.short	0x0101


	//----- nvinfo : EIATTR_VRC_CTA_INIT_COUNT
	.align		4
        /*0024*/ 	.byte	0x02, 0x4a
	.zero		1
	.zero		1


	//----- nvinfo : EIATTR_EXIT_INSTR_OFFSETS
	.align		4
        /*0028*/ 	.byte	0x04, 0x1c
        /*002a*/ 	.short	(.L_29 - .L_28)


	//   ....[0]....
.L_28:
        /*002c*/ 	.word	0x000000d0


	//----- nvinfo : EIATTR_CBANK_PARAM_SIZE
	.align		4
.L_29:
        /*0030*/ 	.byte	0x03, 0x19
        /*0032*/ 	.short	0x0008


	//----- nvinfo : EIATTR_PARAM_CBANK
	.align		4
        /*0034*/ 	.byte	0x04, 0x0a
        /*0036*/ 	.short	(.L_31 - .L_30)
	.align		4
.L_30:
        /*0038*/ 	.word	index@(.nv.constant0._Z11mathKernel3Pf)
        /*003c*/ 	.short	0x0380
        /*003e*/ 	.short	0x0008


	//----- nvinfo : EIATTR_SW_WAR
	.align		4
.L_31:
        /*0040*/ 	.byte	0x04, 0x36
        /*0042*/ 	.short	(.L_33 - .L_32)
.L_32:
        /*0044*/ 	.word	0x00000008
.L_33:


//--------------------- .nv.info._Z11mathKernel2Pf --------------------------
	.section	.nv.info._Z11mathKernel2Pf,"",@"SHT_CUDA_INFO"
	.sectionflags	@""
	.align	4


	//----- nvinfo : EIATTR_CUDA_API_VERSION
	.align		4
        /*0000*/ 	.byte	0x04, 0x37
        /*0002*/ 	.short	(.L_35 - .L_34)
.L_34:
        /*0004*/ 	.word	0x00000082


	//----- nvinfo : EIATTR_KPARAM_INFO
	.align		4
.L_35:
        /*0008*/ 	.byte	0x04, 0x17
        /*000a*/ 	.short	(.L_37 - .L_36)
.L_36:
        /*000c*/ 	.word	0x00000000
        /*0010*/ 	.short	0x0000
        /*0012*/ 	.short	0x0000
        /*0014*/ 	.byte	0x00, 0xf5, 0x21, 0x00


	//----- nvinfo : EIATTR_SPARSE_MMA_MASK
	.align		4
.L_37:
        /*0018*/ 	.byte	0x03, 0x50
        /*001a*/ 	.short	0x0000


	//----- nvinfo : EIATTR_MAXREG_COUNT
	.align		4
        /*001c*/ 	.byte	0x03, 0x1b
        /*001e*/ 	.short	0x00ff


	//----- nvinfo : EIATTR_MERCURY_ISA_VERSION
	.align		4
        /*0020*/ 	.byte	0x03, 0x5f
        /*0022*/ 	.short	0x0101


	//----- nvinfo : EIATTR_VRC_CTA_INIT_COUNT
	.align		4
        /*0024*/ 	.byte	0x02, 0x4a
	.zero		1
	.zero		1


	//----- nvinfo : EIATTR_EXIT_INSTR_OFFSETS
	.align		4
        /*0028*/ 	.byte	0x04, 0x1c
        /*002a*/ 	.short	(.L_39 - .L_38)


	//   ....[0]....
.L_38:
        /*002c*/ 	.word	0x00000100


	//----- nvinfo : EIATTR_CBANK_PARAM_SIZE
	.align		4
.L_39:
        /*0030*/ 	.byte	0x03, 0x19
        /*0032*/ 	.short	0x0008


	//----- nvinfo : EIATTR_PARAM_CBANK
	.align		4
        /*0034*/ 	.byte	0x04, 0x0a
        /*0036*/ 	.short	(.L_41 - .L_40)
	.align		4
.L_40:
        /*0038*/ 	.word	index@(.nv.constant0._Z11mathKernel2Pf)
        /*003c*/ 	.short	0x0380
        /*003e*/ 	.short	0x0008


	//----- nvinfo : EIATTR_SW_WAR
	.align		4
.L_41:
        /*0040*/ 	.byte	0x04, 0x36
        /*0042*/ 	.short	(.L_43 - .L_42)
.L_42:
        /*0044*/ 	.word	0x00000008
.L_43:


//--------------------- .nv.info._Z9warmingUpPf   --------------------------
	.section	.nv.info._Z9warmingUpPf,"",@"SHT_CUDA_INFO"
	.sectionflags	@""
	.align	4


	//----- nvinfo : EIATTR_CUDA_API_VERSION
	.align		4
        /*0000*/ 	.byte	0x04, 0x37
        /*0002*/ 	.short	(.L_45 - .L_44)
.L_44:
        /*0004*/ 	.word	0x00000082


	//----- nvinfo : EIATTR_KPARAM_INFO
	.align		4
.L_45:
        /*0008*/ 	.byte	0x04, 0x17
        /*000a*/ 	.short	(.L_47 - .L_46)
.L_46:
        /*000c*/ 	.word	0x00000000
        /*0010*/ 	.short	0x0000
        /*0012*/ 	.short	0x0000
        /*0014*/ 	.byte	0x00, 0xf5, 0x21, 0x00


	//----- nvinfo : EIATTR_SPARSE_MMA_MASK
	.align		4
.L_47:
        /*0018*/ 	.byte	0x03, 0x50
        /*001a*/ 	.short	0x0000


	//----- nvinfo : EIATTR_MAXREG_COUNT
	.align		4
        /*001c*/ 	.byte	0x03, 0x1b
        /*001e*/ 	.short	0x00ff


	//----- nvinfo : EIATTR_MERCURY_ISA_VERSION
	.align		4
        /*0020*/ 	.byte	0x03, 0x5f
        /*0022*/ 	.short	0x0101


	//----- nvinfo : EIATTR_VRC_CTA_INIT_COUNT
	.align		4
        /*0024*/ 	.byte	0x02, 0x4a
	.zero		1
	.zero		1


	//----- nvinfo : EIATTR_EXIT_INSTR_OFFSETS
	.align		4
        /*0028*/ 	.byte	0x04, 0x1c
        /*002a*/ 	.short	(.L_49 - .L_48)


	//   ....[0]....
.L_48:
        /*002c*/ 	.word	0x00000100


	//----- nvinfo : EIATTR_CBANK_PARAM_SIZE
	.align		4
.L_49:
        /*0030*/ 	.byte	0x03, 0x19
        /*0032*/ 	.short	0x0008


	//----- nvinfo : EIATTR_PARAM_CBANK
	.align		4
        /*0034*/ 	.byte	0x04, 0x0a
        /*0036*/ 	.short	(.L_51 - .L_50)
	.align		4
.L_50:
        /*0038*/ 	.word	index@(.nv.constant0._Z9warmingUpPf)
        /*003c*/ 	.short	0x0380
        /*003e*/ 	.short	0x0008


	//----- nvinfo : EIATTR_SW_WAR
	.align		4
.L_51:
        /*0040*/ 	.byte	0x04, 0x36
        /*0042*/ 	.short	(.L_53 - .L_52)
.L_52:
        /*0044*/ 	.word	0x00000008
.L_53:


//--------------------- .nv.info._Z11mathKernel1Pf --------------------------
	.section	.nv.info._Z11mathKernel1Pf,"",@"SHT_CUDA_INFO"
	.sectionflags	@""
	.align	4


	//----- nvinfo : EIATTR_CUDA_API_VERSION
	.align		4
        /*0000*/ 	.byte	0x04, 0x37
        /*0002*/ 	.short	(.L_55 - .L_54)
.L_54:
        /*0004*/ 	.word	0x00000082


	//----- nvinfo : EIATTR_KPARAM_INFO
	.align		4
.L_55:
        /*0008*/ 	.byte	0x04, 0x17
        /*000a*/ 	.short	(.L_57 - .L_56)
.L_56:
        /*000c*/ 	.word	0x00000000
        /*0010*/ 	.short	0x0000
        /*0012*/ 	.short	0x0000
        /*0014*/ 	.byte	0x00, 0xf5, 0x21, 0x00


	//----- nvinfo : EIATTR_SPARSE_MMA_MASK
	.align		4
.L_57:
        /*0018*/ 	.byte	0x03, 0x50
        /*001a*/ 	.short	0x0000


	//----- nvinfo : EIATTR_MAXREG_COUNT
	.align		4
        /*001c*/ 	.byte	0x03, 0x1b
        /*001e*/ 	.short	0x00ff


	//----- nvinfo : EIATTR_MERCURY_ISA_VERSION
	.align		4
        /*0020*/ 	.byte	0x03, 0x5f
        /*0022*/ 	.short	0x0101


	//----- nvinfo : EIATTR_VRC_CTA_INIT_COUNT
	.align		4
        /*0024*/ 	.byte	0x02, 0x4a
	.zero		1
	.zero		1


	//----- nvinfo : EIATTR_EXIT_INSTR_OFFSETS
	.align		4
        /*0028*/ 	.byte	0x04, 0x1c
        /*002a*/ 	.short	(.L_59 - .L_58)


	//   ....[0]....
.L_58:
        /*002c*/ 	.word	0x000000d0


	//----- nvinfo : EIATTR_CBANK_PARAM_SIZE
	.align		4
.L_59:
        /*0030*/ 	.byte	0x03, 0x19
        /*0032*/ 	.short	0x0008


	//----- nvinfo : EIATTR_PARAM_CBANK
	.align		4
        /*0034*/ 	.byte	0x04, 0x0a
        /*0036*/ 	.short	(.L_61 - .L_60)
	.align		4
.L_60:
        /*0038*/ 	.word	index@(.nv.constant0._Z11mathKernel1Pf)
        /*003c*/ 	.short	0x0380
        /*003e*/ 	.short	0x0008


	//----- nvinfo : EIATTR_SW_WAR
	.align		4
.L_61:
        /*0040*/ 	.byte	0x04, 0x36
        /*0042*/ 	.short	(.L_63 - .L_62)
.L_62:
        /*0044*/ 	.word	0x00000008
.L_63:


//--------------------- .nv.callgraph             --------------------------
	.section	.nv.callgraph,"",@"SHT_CUDA_CALLGRAPH"
	.align	4
	.sectionentsize	8
	.align		4
        /*0000*/ 	.word	0x00000000
	.align		4
        /*0004*/ 	.word	0xffffffff
	.align		4
        /*0008*/ 	.word	0x00000000
	.align		4
        /*000c*/ 	.word	0xfffffffe
	.align		4
        /*0010*/ 	.word	0x00000000
	.align		4
        /*0014*/ 	.word	0xfffffffd
	.align		4
        /*0018*/ 	.word	0x00000000
	.align		4
        /*001c*/ 	.word	0xfffffffc


//--------------------- .text._Z11mathKernel3Pf   --------------------------
	.section	.text._Z11mathKernel3Pf,"ax",@progbits
	.align	128
        .global         _Z11mathKernel3Pf
        .type           _Z11mathKernel3Pf,@function
        .size           _Z11mathKernel3Pf,(.L_x_4 - _Z11mathKernel3Pf)
        .other          _Z11mathKernel3Pf,@"STO_CUDA_ENTRY STV_DEFAULT"
_Z11mathKernel3Pf:
.text._Z11mathKernel3Pf:
[----:B------:R-:W-:Y:S01]  /*0000*/  LDC R1, c[0x0][0x37c] ;  /* 0x0000df00ff017b82 */ /* 0x000fe20000000800 */
[----:B------:R-:W0:Y:S07]  /*0010*/  S2R R0, SR_TID.X ;  /* 0x0000000000007919 */ /* 0x000e2e0000002100 */
[----:B------:R-:W0:Y:S08]  /*0020*/  S2UR UR4, SR_CTAID.X ;  /* 0x00000000000479c3 */ /* 0x000e300000002500 */
[----:B------:R-:W0:Y:S08]  /*0030*/  LDC R5, c[0x0][0x360] ;  /* 0x0000d800ff057b82 */ /* 0x000e300000000800 */
[----:B------:R-:W1:Y:S01]  /*0040*/  LDC.64 R2, c[0x0][0x380] ;  /* 0x0000e000ff027b82 */ /* 0x000e620000000a00 */
[----:B0-----:R-:W-:Y:S01]  /*0050*/  IMAD R5, R5, UR4, R0 ;  /* 0x0000000405057c24 */ /* 0x001fe2000f8e0200 */
[----:B------:R-:W0:Y:S04]  /*0060*/  LDCU.64 UR4, c[0x0][0x358] ;  /* 0x00006b00ff0477ac */ /* 0x000e280008000a00 */
[C---:B------:R-:W-:Y:S01]  /*0070*/  LOP3.LUT R0, R5.reuse, 0x1, RZ, 0xc0, !PT ;  /* 0x0000000105007812 */ /* 0x040fe200078ec0ff */
[----:B-1----:R-:W-:-:S03]  /*0080*/  IMAD.WIDE R2, R5, 0x4, R2 ;  /* 0x0000000405027825 */ /* 0x002fc600078e0202 */
[----:B------:R-:W-:Y:S01]  /*0090*/  ISETP.NE.U32.AND P0, PT, R0, 0x1, PT ;  /* 0x000000010000780c */ /* 0x000fe20003f05070 */
[----:B------:R-:W-:-:S05]  /*00a0*/  HFMA2 R0, -RZ, RZ, 3.640625, 0 ;  /* 0x43480000ff007431 */ /* 0x000fca00000001ff */
[----:B------:R-:W-:-:S05]  /*00b0*/  FSEL R5, R0, 100, !P0 ;  /* 0x42c8000000057808 */ /* 0x000fca0004000000 */
[----:B0-----:R-:W-:Y:S01]  /*00c0*/  STG.E desc[UR4][R2.64], R5 ;  /* 0x0000000502007986 */ /* 0x001fe2000c101904 */
[----:B------:R-:W-:Y:S05]  /*00d0*/  EXIT ;  /* 0x000000000000794d */ /* 0x000fea0003800000 */
.L_x_0:
[----:B------:R-:W-:-:S00]  /*00e0*/  BRA `(.L_x_0) ;  /* 0xfffffffc00fc7947 */ /* 0x000fc0000383ffff */
[----:B------:R-:W-:-:S00]  /*00f0*/  NOP ;  /* 0x0000000000007918 */ /* 0x000fc00000000000 */
        /* <DEDUP_REMOVED lines=8> */
.L_x_4:


//--------------------- .text._Z11mathKernel2Pf   --------------------------
	.section	.text._Z11mathKernel2Pf,"ax",@progbits
	.align	128
        .global         _Z11mathKernel2Pf
        .type           _Z11mathKernel2Pf,@function
        .size           _Z11mathKernel2Pf,(.L_x_5 - _Z11mathKernel2Pf)
        .other          _Z11mathKernel2Pf,@"STO_CUDA_ENTRY STV_DEFAULT"
_Z11mathKernel2Pf:
.text._Z11mathKernel2Pf:
[----:B------:R-:W-:Y:S01]  /*0000*/  LDC R1, c[0x0][0x37c] ;  /* 0x0000df00ff017b82 */ /* 0x000fe20000000800 */
[----:B------:R-:W0:Y:S07]  /*0010*/  S2R R0, SR_TID.X ;  /* 0x0000000000007919 */ /* 0x000e2e0000002100 */
[----:B------:R-:W0:Y:S08]  /*0020*/  S2UR UR4, SR_CTAID.X ;  /* 0x00000000000479c3 */ /* 0x000e300000002500 */
[----:B------:R-:W0:Y:S08]  /*0030*/  LDC R5, c[0x0][0x360] ;  /* 0x0000d800ff057b82 */ /* 0x000e300000000800 */
[----:B------:R-:W1:Y:S01]  /*0040*/  LDC.64 R2, c[0x0][0x380] ;  /* 0x0000e000ff027b82 */ /* 0x000e620000000a00 */
[----:B0-----:R-:W-:Y:S01]  /*0050*/  IMAD R5, R5, UR4, R0 ;  /* 0x0000000405057c24 */ /* 0x001fe2000f8e0200 */
[----:B------:R-:W0:Y:S04]  /*0060*/  LDCU.64 UR4, c[0x0][0x358] ;  /* 0x00006b00ff0477ac */ /* 0x000e280008000a00 */
[----:B------:R-:W-:Y:S01]  /*0070*/  SHF.R.S32.HI R0, RZ, 0x1f, R5 ;  /* 0x0000001fff007819 */ /* 0x000fe20000011405 */
[----:B-1----:R-:W-:-:S03]  /*0080*/  IMAD.WIDE R2, R5, 0x4, R2 ;  /* 0x0000000405027825 */ /* 0x002fc600078e0202 */
[----:B------:R-:W-:-:S04]  /*0090*/  LEA.HI R0, R0, R5, RZ, 0x5 ;  /* 0x0000000500007211 */ /* 0x000fc800078f28ff */
[----:B------:R-:W-:-:S04]  /*00a0*/  SHF.R.U32.HI R0, RZ, 0x5, R0 ;  /* 0x00000005ff007819 */ /* 0x000fc80000011600 */
[----:B------:R-:W-:-:S04]  /*00b0*/  LOP3.LUT R0, R0, 0x1, RZ, 0xc0, !PT ;  /* 0x0000000100007812 */ /* 0x000fc800078ec0ff */
[----:B------:R-:W-:Y:S01]  /*00c0*/  ISETP.NE.U32.AND P0, PT, R0, 0x1, PT ;  /* 0x000000010000780c */ /* 0x000fe20003f05070 */
[----:B------:R-:W-:-:S05]  /*00d0*/  IMAD.MOV.U32 R0, RZ, RZ, 0x43480000 ;  /* 0x43480000ff007424 */ /* 0x000fca00078e00ff */
[----:B------:R-:W-:-:S05]  /*00e0*/  FSEL R5, R0, 100, !P0 ;  /* 0x42c8000000057808 */ /* 0x000fca0004000000 */
[----:B0-----:R-:W-:Y:S01]  /*00f0*/  STG.E desc[UR4][R2.64], R5 ;  /* 0x0000000502007986 */ /* 0x001fe2000c101904 */
[----:B------:R-:W-:Y:S05]  /*0100*/  EXIT ;  /* 0x000000000000794d */ /* 0x000fea0003800000 */
.L_x_1:
        /* <DEDUP_REMOVED lines=15> */
.L_x_5:


//--------------------- .text._Z9warmingUpPf      --------------------------
	.section	.text._Z9warmingUpPf,"ax",@progbits
	.align	128
        .global         _Z9warmingUpPf
        .type           _Z9warmingUpPf,@function
        .size           _Z9warmingUpPf,(.L_x_6 - _Z9warmingUpPf)
        .other          _Z9warmingUpPf,@"STO_CUDA_ENTRY STV_DEFAULT"
_Z9warmingUpPf:
.text._Z9warmingUpPf:
        /* <DEDUP_REMOVED lines=17> */
.L_x_2:
        /* <DEDUP_REMOVED lines=15> */
.L_x_6:


//--------------------- .text._Z11mathKernel1Pf   --------------------------
	.section	.text._Z11mathKernel1Pf,"ax",@progbits
	.align	128
        .global         _Z11mathKernel1Pf
        .type           _Z11mathKernel1Pf,@function
        .size           _Z11mathKernel1Pf,(.L_x_7 - _Z11mathKernel1Pf)
        .other          _Z11mathKernel1Pf,@"STO_CUDA_ENTRY STV_DEFAULT"
_Z11mathKernel1Pf:
.text._Z11mathKernel1Pf:
        /* <DEDUP_REMOVED lines=14> */
.L_x_3:
        /* <DEDUP_REMOVED lines=10> */
.L_x_7:


//--------------------- .nv.shared.reserved.0     --------------------------
	.section	.nv.shared.reserved.0,"aw",@nobits
	.weak		__nv_reservedSMEM_offset_0_alias
	.size		__nv_reservedSMEM_offset_0_alias, 0, 64
	.other		__nv_reservedSMEM_offset_0_alias,@"STO_CUDA_RESERVED_SHARED STV_DEFAULT"
__nv_reservedSMEM_offset_0_alias:
	.zero		0
	.zero		64


//--------------------- .nv.constant0._Z11mathKernel3Pf --------------------------
	.section	.nv.constant0._Z11mathKernel3Pf,"a",@progbits
	.sectionflags	@""
	.align	4
.nv.constant0._Z11mathKernel3Pf:
	.zero		904


//--------------------- .nv.constant0._Z11mathKernel2Pf --------------------------
	.section	.nv.constant0._Z11mathKernel2Pf,"a",@progbits
	.sectionflags	@""
	.align	4
.nv.constant0._Z11mathKernel2Pf:
	.zero		904


//--------------------- .nv.constant0._Z9warmingUpPf --------------------------
	.section	.nv.constant0._Z9warmingUpPf,"a",@progbits
	.sectionflags	@""
	.align	4
.nv.constant0._Z9warmingUpPf:
	.zero		904


//--------------------- .nv.constant0._Z11mathKernel1Pf --------------------------
	.section	.nv.constant0._Z11mathKernel1Pf,"a",@progbits
	.sectionflags	@""
	.align	4
.nv.constant0._Z11mathKernel1Pf:
	.zero		904


//--------------------- SYMBOLS --------------------------

	.type		.nv.reservedSmem.offset0,@object
	.size		.nv.reservedSmem.offset0,0x4
